	.headerflags	@"EF_CUDA_TEXMODE_UNIFIED EF_CUDA_64BIT_ADDRESS EF_CUDA_SM86 EF_CUDA_VIRTUAL_SM(EF_CUDA_SM86)"
	.elftype	@"ET_EXEC"


//--------------------- .nv.info                  --------------------------
	.section	.nv.info,"",@"SHT_CUDA_INFO"
	.align	4


	//----- nvinfo : EIATTR_REGCOUNT
	.align		4
        /*0000*/ 	.byte	0x04, 0x2f
        /*0002*/ 	.short	(.L_1 - .L_0)
	.align		4
.L_0:
        /*0004*/ 	.word	index@(_Z23L0CacheSize_test_kernel6float4PjS0_Pf)
        /*0008*/ 	.word	0x00000020


	//----- nvinfo : EIATTR_MAX_STACK_SIZE
	.align		4
.L_1:
        /*000c*/ 	.byte	0x04, 0x23
        /*000e*/ 	.short	(.L_3 - .L_2)
	.align		4
.L_2:
        /*0010*/ 	.word	index@(_Z23L0CacheSize_test_kernel6float4PjS0_Pf)
        /*0014*/ 	.word	0x00000000


	//----- nvinfo : EIATTR_MIN_STACK_SIZE
	.align		4
.L_3:
        /*0018*/ 	.byte	0x04, 0x12
        /*001a*/ 	.short	(.L_5 - .L_4)
	.align		4
.L_4:
        /*001c*/ 	.word	index@(_Z23L0CacheSize_test_kernel6float4PjS0_Pf)
        /*0020*/ 	.word	0x00000000


	//----- nvinfo : EIATTR_FRAME_SIZE
	.align		4
.L_5:
        /*0024*/ 	.byte	0x04, 0x11
        /*0026*/ 	.short	(.L_7 - .L_6)
	.align		4
.L_6:
        /*0028*/ 	.word	index@(_Z23L0CacheSize_test_kernel6float4PjS0_Pf)
        /*002c*/ 	.word	0x00000000
.L_7:


//--------------------- .nv.info._Z23L0CacheSize_test_kernel6float4PjS0_Pf --------------------------
	.section	.nv.info._Z23L0CacheSize_test_kernel6float4PjS0_Pf,"",@"SHT_CUDA_INFO"
	.align	4


	//----- nvinfo : EIATTR_CUDA_API_VERSION
	.align		4
        /*0000*/ 	.byte	0x04, 0x37
        /*0002*/ 	.short	(.L_9 - .L_8)
.L_8:
        /*0004*/ 	.word	0x00000079


	//----- nvinfo : EIATTR_SW2861232_WAR
	.align		4
.L_9:
        /*0008*/ 	.byte	0x01, 0x35
	.zero		2


	//----- nvinfo : EIATTR_PARAM_CBANK
	.align		4
        /*000c*/ 	.byte	0x04, 0x0a
        /*000e*/ 	.short	(.L_11 - .L_10)
	.align		4
.L_10:
        /*0010*/ 	.word	index@(.nv.constant0._Z23L0CacheSize_test_kernel6float4PjS0_Pf)
        /*0014*/ 	.short	0x0160
        /*0016*/ 	.short	0x0028


	//----- nvinfo : EIATTR_CBANK_PARAM_SIZE
	.align		4
.L_11:
        /*0018*/ 	.byte	0x03, 0x19
        /*001a*/ 	.short	0x0028


	//----- nvinfo : EIATTR_KPARAM_INFO
	.align		4
        /*001c*/ 	.byte	0x04, 0x17
        /*001e*/ 	.short	(.L_13 - .L_12)
.L_12:
        /*0020*/ 	.word	0x00000000
        /*0024*/ 	.short	0x0003
        /*0026*/ 	.short	0x0020
        /*0028*/ 	.byte	0x00, 0xf0, 0x21, 0x00


	//----- nvinfo : EIATTR_KPARAM_INFO
	.align		4
.L_13:
        /*002c*/ 	.byte	0x04, 0x17
        /*002e*/ 	.short	(.L_15 - .L_14)
.L_14:
        /*0030*/ 	.word	0x00000000
        /*0034*/ 	.short	0x0002
        /*0036*/ 	.short	0x0018
        /*0038*/ 	.byte	0x00, 0xf0, 0x21, 0x00


	//----- nvinfo : EIATTR_KPARAM_INFO
	.align		4
.L_15:
        /*003c*/ 	.byte	0x04, 0x17
        /*003e*/ 	.short	(.L_17 - .L_16)
.L_16:
        /*0040*/ 	.word	0x00000000
        /*0044*/ 	.short	0x0001
        /*0046*/ 	.short	0x0010
        /*0048*/ 	.byte	0x00, 0xf0, 0x21, 0x00


	//----- nvinfo : EIATTR_KPARAM_INFO
	.align		4
.L_17:
        /*004c*/ 	.byte	0x04, 0x17
        /*004e*/ 	.short	(.L_19 - .L_18)
.L_18:
        /*0050*/ 	.word	0x00000000
        /*0054*/ 	.short	0x0000
        /*0056*/ 	.short	0x0000
        /*0058*/ 	.byte	0x00, 0xf0, 0x41, 0x00


	//----- nvinfo : EIATTR_MAXREG_COUNT
	.align		4
.L_19:
        /*005c*/ 	.byte	0x03, 0x1b
        /*005e*/ 	.short	0x00ff


	//----- nvinfo : EIATTR_EXIT_INSTR_OFFSETS
	.align		4
        /*0060*/ 	.byte	0x04, 0x1c
        /*0062*/ 	.short	(.L_21 - .L_20)


	//   ....[0]....
.L_20:
        /*0064*/ 	.word	0x00000220


	//   ....[1]....
        /*0068*/ 	.word	0x00000270
.L_21:


//--------------------- .nv.constant0._Z23L0CacheSize_test_kernel6float4PjS0_Pf --------------------------
	.section	.nv.constant0._Z23L0CacheSize_test_kernel6float4PjS0_Pf,"a",@progbits
	.align	4
.nv.constant0._Z23L0CacheSize_test_kernel6float4PjS0_Pf:
	.zero		392


//--------------------- .text._Z23L0CacheSize_test_kernel6float4PjS0_Pf --------------------------
	.section	.text._Z23L0CacheSize_test_kernel6float4PjS0_Pf,"ax",@progbits
	.sectionflags	@"SHF_BARRIERS=1"
	.sectioninfo	@"SHI_REGISTERS=32"
	.align	128
        .global         _Z23L0CacheSize_test_kernel6float4PjS0_Pf
        .type           _Z23L0CacheSize_test_kernel6float4PjS0_Pf,@function
        .size           _Z23L0CacheSize_test_kernel6float4PjS0_Pf,(.L_x_1 - _Z23L0CacheSize_test_kernel6float4PjS0_Pf)
        .other          _Z23L0CacheSize_test_kernel6float4PjS0_Pf,@"STO_CUDA_ENTRY STV_DEFAULT"
_Z23L0CacheSize_test_kernel6float4PjS0_Pf:
.text._Z23L0CacheSize_test_kernel6float4PjS0_Pf:
[----:B------:R-:W-:-:S02]  /*0000*/  MOV R1, c[0x0][0x28] ;  /* 0x00000a0000017a02 */ /* 0x000fc40000000f00 */
[----:B------:R-:W-:Y:S01]  /*0010*/  MOV R7, c[0x0][0x168] ;  /* 0x00005a0000077a02 */ /* 0x000fe20000000f00 */
[----:B------:R-:W-:Y:S01]  /*0020*/  MOV R14, RZ ;  /* 0x000000ff000e7202 */ /* 0x000fe20000000f00 */
[----:B------:R-:W-:Y:S01]  /*0030*/  MOV R15, RZ ;  /* 0x000000ff000f7202 */ /* 0x000fe20000000f00 */
[----:B------:R-:W-:Y:S01]  /*0040*/  MOV R16, 0x3f800000 ;  /* 0x3f80000000107802 */ /* 0x000fe20000000f00 */
[----:B------:R-:W-:Y:S01]  /*0050*/  MOV R17, 0x3f800000 ;  /* 0x3f80000000117802 */ /* 0x000fe20000000f00 */
[----:B------:R-:W-:Y:S01]  /*0060*/  MOV R18, 0x3f800000 ;  /* 0x3f80000000127802 */ /* 0x000fe20000000f00 */
[----:B------:R-:W-:Y:S01]  /*0070*/  MOV R19, 0x3f800000 ;  /* 0x3f80000000137802 */ /* 0x000fe20000000f00 */
[----:B------:R-:W-:Y:S06]  /*0080*/  BAR.SYNC 0x0 ;  /* 0x0000000000007b1d */ /* 0x000fec0000000000 */
[----:B------:R-:W-:Y:S01]  /*0090*/  MOV R0, c[0x0][0x164] ;  /* 0x0000590000007a02 */ /* 0x000fe20000000f00 */
[----:B------:R-:W-:-:S04]  /*00a0*/  ULDC.64 UR4, c[0x0][0x118] ;  /* 0x0000460000047ab9 */ /* 0x000fc80000000a00 */
[C---:B------:R-:W-:Y:S01]  /*00b0*/  FFMA R16, R14.reuse, 1, R16 ;  /* 0x3f8000000e107823 */ /* 0x040fe20000000010 */
        /* <DEDUP_REMOVED lines=30718> */
[----:B------:R-:W-:Y:S01]  /*780a0*/  FFMA R19, R14, 1, R19 ;  /* 0x3f8000000e137823 */ /* 0x000fe20000000013 */
[----:B------:R-:W-:-:S06]  /*780b0*/  CS2R.32 R9, SR_CLOCKLO ;  /* 0x0000000000097805 */ /* 0x000fcc0000005000 */
        /* <DEDUP_REMOVED lines=30721> */
[----:B------:R-:W0:Y:S01]  /*f00d0*/  S2R R0, SR_TID.X ;  /* 0x0000000000007919 */ /* 0x000e220000002100 */
[----:B------:R-:W-:Y:S02]  /*f00e0*/  FSETP.NEU.AND P0, PT, R7, RZ, PT ;  /* 0x000000ff0700720b */ /* 0x000fe40003f0d000 */
[----:B------:R-:W-:-:S05]  /*f00f0*/  MOV R5, 0x4 ;  /* 0x0000000400057802 */ /* 0x000fca0000000f00 */
[----:B0-----:R-:W-:-:S04]  /*f0100*/  IMAD.WIDE R2, R0, R5, c[0x0][0x170] ;  /* 0x00005c0000027625 */ /* 0x001fc800078e0205 */
[----:B------:R-:W-:Y:S01]  /*f0110*/  IMAD.WIDE R4, R0, R5, c[0x0][0x178] ;  /* 0x00005e0000047625 */ /* 0x000fe200078e0205 */
[----:B------:R0:W-:Y:S04]  /*f0120*/  STG.E desc[UR4][R2.64], R9 ;  /* 0x0000000902007986 */ /* 0x0001e8200c101904 */
[----:B------:R0:W-:Y:S01]  /*f0130*/  STG.E desc[UR4][R4.64], R11 ;  /* 0x0000000b04007986 */ /* 0x0001e2200c101904 */
[----:B------:R-:W-:Y:S05]  /*f0140*/  @P0 EXIT ;  /* 0x000000000000094d */ /* 0x000fea0003800000 */
[----:B0-----:R-:W-:Y:S02]  /*f0150*/  SHF.R.S32.HI R3, RZ, 0x1f, R0 ;  /* 0x0000001fff037819 */ /* 0x001fe40000011400 */
[----:B------:R-:W-:-:S04]  /*f0160*/  LEA R2, P0, R0, c[0x0][0x180], 0x2 ;  /* 0x0000600000027a11 */ /* 0x000fc800078010ff */
[----:B------:R-:W-:-:S05]  /*f0170*/  LEA.HI.X R3, R0, c[0x0][0x184], R3, 0x2, P0 ;  /* 0x0000610000037a11 */ /* 0x000fca00000f1403 */
[----:B------:R-:W-:Y:S01]  /*f0180*/  STG.E desc[UR4][R2.64], R7 ;  /* 0x0000000702007986 */ /* 0x000fe2200c101904 */
[----:B------:R-:W-:Y:S05]  /*f0190*/  EXIT ;  /* 0x000000000000794d */ /* 0x000fea0003800000 */
.L_x_0:
[----:B------:R-:W-:-:S00]  /*f01a0*/  BRA `(.L_x_0) ;  /* 0xfffffff000007947 */ /* 0x000fc0000383ffff */
[----:B------:R-:W-:-:S00]  /*f01b0*/  NOP ;  /* 0x0000000000007918 */ /* 0x000fc00000000000 */
        /* <DEDUP_REMOVED lines=20> */
.L_x_1:
